//
// Generated by NVIDIA NVVM Compiler
//
// Compiler Build ID: CL-36424714
// Cuda compilation tools, release 13.0, V13.0.88
// Based on NVVM 20.0.0
//

.version 9.0
.target sm_100
.address_size 64

	// .globl	_Z5hellov
.extern .func  (.param .b32 func_retval0) vprintf
(
	.param .b64 vprintf_param_0,
	.param .b64 vprintf_param_1
)
;
.global .align 1 .b8 $str[13] = {104, 101, 108, 108, 111, 32, 67, 85, 68, 65, 33, 10};

.visible .entry _Z5hellov()
{
	.reg .b32 	%r<3>;
	.reg .b64 	%rd<3>;

	mov.u64 	%rd1, $str;
	cvta.global.u64 	%rd2, %rd1;
	{ // callseq 0, 0
	.param .b64 param0;
	st.param.b64 	[param0], %rd2;
	.param .b64 param1;
	st.param.b64 	[param1], 0;
	.param .b32 retval0;
	call.uni (retval0), 
	vprintf, 
	(
	param0, 
	param1
	);
	ld.param.b32 	%r1, [retval0];
	} // callseq 0
	ret;

}


// ===== COMPILED SASS (sm_100) =====

	.target	sm_100

	.elftype	@"ET_EXEC"


//--------------------- .note.nv.tkinfo           --------------------------
	.section	.note.nv.tkinfo,"",@"SHT_NOTE"
	.sectionflags	@"SHF_NOTE_NV_TKINFO"
	.tkinfo
        /*0018*/ 	.word	0x00000002
        /*0030*/ 	.string	""
        /*0030*/ 	.string	"ptxas"
        /*0030*/ 	.string	"Cuda compilation tools, release 13.0, V13.0.88"
        /*0030*/ 	.string	"Build cuda_13.0.r13.0/compiler.36424714_0"
        /*0030*/ 	.string	"-arch sm_100 -m 64 "



//--------------------- .note.nv.cuinfo           --------------------------
	.section	.note.nv.cuinfo,"",@"SHT_NOTE"
	.sectionflags	@"SHF_NOTE_NV_CUINFO"
        /*0018*/ 	.short	0x0002
        /*001a*/ 	.short	0x0064
        /*001c*/ 	.short	0x0082
	.zero		2


//--------------------- .nv.info                  --------------------------
	.section	.nv.info,"",@"SHT_CUDA_INFO"
	.align	4


	//----- nvinfo : EIATTR_REGCOUNT
	.align		4
        /*0000*/ 	.byte	0x04, 0x2f
        /*0002*/ 	.short	(.L_2 - .L_1)
	.align		4
.L_1:
        /*0004*/ 	.word	index@(_Z5hellov)
        /*0008*/ 	.word	0x00000018


	//----- nvinfo : EIATTR_FRAME_SIZE
	.align		4
.L_2:
        /*000c*/ 	.byte	0x04, 0x11
        /*000e*/ 	.short	(.L_4 - .L_3)
	.align		4
.L_3:
        /*0010*/ 	.word	index@(_Z5hellov)
        /*0014*/ 	.word	0x00000000


	//----- nvinfo : EIATTR_MIN_STACK_SIZE
	.align		4
.L_4:
        /*0018*/ 	.byte	0x04, 0x12
        /*001a*/ 	.short	(.L_6 - .L_5)
	.align		4
.L_5:
        /*001c*/ 	.word	index@(_Z5hellov)
        /*0020*/ 	.word	0x00000000
.L_6:


//--------------------- .nv.compat                --------------------------
	.section	.nv.compat,"",@"SHT_CUDA_COMPAT_INFO"
	.align	4
        /*0000*/ 	.byte	0x02, 0x09, 0x00, 0x00, 0x02, 0x02, 0x01, 0x00, 0x02, 0x05, 0x05, 0x00, 0x03, 0x07, 0x01, 0x01
        /*0010*/ 	.byte	0x02, 0x03, 0x00, 0x00, 0x02, 0x06, 0x01, 0x00, 0x04, 0x0b, 0x08, 0x00, 0x09, 0x00, 0x00, 0x00
        /*0020*/ 	.byte	0x00, 0x00, 0x00, 0x00


//--------------------- .nv.info._Z5hellov        --------------------------
	.section	.nv.info._Z5hellov,"",@"SHT_CUDA_INFO"
	.sectionflags	@""
	.align	4


	//----- nvinfo : EIATTR_CUDA_API_VERSION
	.align		4
        /*0000*/ 	.byte	0x04, 0x37
        /*0002*/ 	.short	(.L_8 - .L_7)
.L_7:
        /*0004*/ 	.word	0x00000082


	//----- nvinfo : EIATTR_SPARSE_MMA_MASK
	.align		4
.L_8:
        /*0008*/ 	.byte	0x03, 0x50
        /*000a*/ 	.short	0x0000


	//----- nvinfo : EIATTR_MAXREG_COUNT
	.align		4
        /*000c*/ 	.byte	0x03, 0x1b
        /*000e*/ 	.short	0x00ff


	//----- nvinfo : EIATTR_EXTERNS
	.align		4
        /*0010*/ 	.byte	0x04, 0x0f
        /*0012*/ 	.short	(.L_10 - .L_9)


	//   ....[0]....
	.align		4
.L_9:
        /*0014*/ 	.word	index@(vprintf)


	//----- nvinfo : EIATTR_MERCURY_ISA_VERSION
	.align		4
.L_10:
        /*0018*/ 	.byte	0x03, 0x5f
        /*001a*/ 	.short	0x0101


	//----- nvinfo : EIATTR_VRC_CTA_INIT_COUNT
	.align		4
        /*001c*/ 	.byte	0x02, 0x4a
	.zero		1
	.zero		1


	//----- nvinfo : EIATTR_SYSCALL_OFFSETS
	.align		4
        /*0020*/ 	.byte	0x04, 0x46
        /*0022*/ 	.short	(.L_12 - .L_11)


	//   ....[0]....
.L_11:
        /*0024*/ 	.word	0x00000080


	//----- nvinfo : EIATTR_EXIT_INSTR_OFFSETS
	.align		4
.L_12:
        /*0028*/ 	.byte	0x04, 0x1c
        /*002a*/ 	.short	(.L_14 - .L_13)


	//   ....[0]....
.L_13:
        /*002c*/ 	.word	0x00000090


	//----- nvinfo : EIATTR_SW_WAR
	.align		4
.L_14:
        /*0030*/ 	.byte	0x04, 0x36
        /*0032*/ 	.short	(.L_16 - .L_15)
.L_15:
        /*0034*/ 	.word	0x00000008
.L_16:


//--------------------- .nv.callgraph             --------------------------
	.section	.nv.callgraph,"",@"SHT_CUDA_CALLGRAPH"
	.align	4
	.sectionentsize	8
	.align		4
        /*0000*/ 	.word	0x00000000
	.align		4
        /*0004*/ 	.word	0xffffffff
	.align		4
        /*0008*/ 	.word	index@(_Z5hellov)
	.align		4
        /*000c*/ 	.word	index@(vprintf)
	.align		4
        /*0010*/ 	.word	0x00000000
	.align		4
        /*0014*/ 	.word	0xfffffffe
	.align		4
        /*0018*/ 	.word	0x00000000
	.align		4
        /*001c*/ 	.word	0xfffffffd
	.align		4
        /*0020*/ 	.word	0x00000000
	.align		4
        /*0024*/ 	.word	0xfffffffc


//--------------------- .nv.constant4             --------------------------
	.section	.nv.constant4,"a",@progbits
	.align	8
	.align		8
.nv.constant4:
        /*0000*/ 	.dword	vprintf
	.align		8
        /*0008*/ 	.dword	$str


//--------------------- .text._Z5hellov           --------------------------
	.section	.text._Z5hellov,"ax",@progbits
	.align	128
        .global         _Z5hellov
        .type           _Z5hellov,@function
        .size           _Z5hellov,(.L_x_2 - _Z5hellov)
        .other          _Z5hellov,@"STO_CUDA_ENTRY STV_DEFAULT"
_Z5hellov:
.text._Z5hellov:
[----:B------:R-:W0:Y:S01]  /*0000*/  LDC R1, c[0x0][0x37c] ;  /* 0x0000df00ff017b82 */ /* 0x000e220000000800 */
[----:B------:R-:W-:Y:S01]  /*0010*/  MOV R0, 0x0 ;  /* 0x0000000000007802 */ /* 0x000fe20000000f00 */
[----:B------:R-:W1:Y:S01]  /*0020*/  LDCU.64 UR4, c[0x4][0x8] ;  /* 0x01000100ff0477ac */ /* 0x000e620008000a00 */
[----:B------:R-:W-:-:S05]  /*0030*/  CS2R R6, SRZ ;  /* 0x0000000000067805 */ /* 0x000fca000001ff00 */
[----:B------:R2:W3:Y:S01]  /*0040*/  LDC.64 R2, c[0x4][R0] ;  /* 0x0100000000027b82 */ /* 0x0004e20000000a00 */
[----:B-1----:R-:W-:Y:S02]  /*0050*/  IMAD.U32 R4, RZ, RZ, UR4 ;  /* 0x00000004ff047e24 */ /* 0x002fe4000f8e00ff */
[----:B--2---:R-:W-:-:S07]  /*0060*/  IMAD.U32 R5, RZ, RZ, UR5 ;  /* 0x00000005ff057e24 */ /* 0x004fce000f8e00ff */
[----:B------:R-:W-:-:S07]  /*0070*/  LEPC R20, `(.L_x_0) ;  /* 0x000000001014794e */ /* 0x000fce0000000000 */
[----:B0--3--:R-:W-:Y:S05]  /*0080*/  CALL.ABS.NOINC R2 ;  /* 0x0000000002007343 */ /* 0x009fea0003c00000 */
.L_x_0:
[----:B------:R-:W-:Y:S05]  /*0090*/  EXIT ;  /* 0x000000000000794d */ /* 0x000fea0003800000 */
.L_x_1:
[----:B------:R-:W-:-:S00]  /*00a0*/  BRA `(.L_x_1) ;  /* 0xfffffffc00fc7947 */ /* 0x000fc0000383ffff */
[----:B------:R-:W-:-:S00]  /*00b0*/  NOP ;  /* 0x0000000000007918 */ /* 0x000fc00000000000 */
        /* <DEDUP_REMOVED lines=12> */
.L_x_2:


//--------------------- .nv.global.init           --------------------------
	.section	.nv.global.init,"aw",@progbits
.nv.global.init:
	.type		$str,@object
	.size		$str,(.L_0 - $str)
$str:
        /*0000*/ 	.byte	0x68, 0x65, 0x6c, 0x6c, 0x6f, 0x20, 0x43, 0x55, 0x44, 0x41, 0x21, 0x0a, 0x00
.L_0:


//--------------------- .nv.shared.reserved.0     --------------------------
	.section	.nv.shared.reserved.0,"aw",@nobits
	.weak		__nv_reservedSMEM_offset_0_alias
	.size		__nv_reservedSMEM_offset_0_alias, 0, 64
	.other		__nv_reservedSMEM_offset_0_alias,@"STO_CUDA_RESERVED_SHARED STV_DEFAULT"
__nv_reservedSMEM_offset_0_alias:
	.zero		0
	.zero		64


//--------------------- .nv.constant0._Z5hellov   --------------------------
	.section	.nv.constant0._Z5hellov,"a",@progbits
	.sectionflags	@""
	.align	4
.nv.constant0._Z5hellov:
	.zero		896


//--------------------- SYMBOLS --------------------------

	.type		.nv.reservedSmem.offset0,@object
	.size		.nv.reservedSmem.offset0,0x4
	.type		vprintf,@function
